//
// Generated by NVIDIA NVVM Compiler
//
// Compiler Build ID: CL-36424714
// Cuda compilation tools, release 13.0, V13.0.88
// Based on NVVM 20.0.0
//

.version 9.0
.target sm_100
.address_size 64

	// .globl	_Z18vectorAddBoundlessPiS_S_i

.visible .entry _Z18vectorAddBoundlessPiS_S_i(
	.param .u64 .ptr .align 1 _Z18vectorAddBoundlessPiS_S_i_param_0,
	.param .u64 .ptr .align 1 _Z18vectorAddBoundlessPiS_S_i_param_1,
	.param .u64 .ptr .align 1 _Z18vectorAddBoundlessPiS_S_i_param_2,
	.param .u32 _Z18vectorAddBoundlessPiS_S_i_param_3
)
{
	.reg .pred 	%p<3>;
	.reg .b32 	%r<14>;
	.reg .b64 	%rd<8>;

	ld.param.u64 	%rd3, [_Z18vectorAddBoundlessPiS_S_i_param_0];
	ld.param.u64 	%rd4, [_Z18vectorAddBoundlessPiS_S_i_param_2];
	ld.param.u32 	%r6, [_Z18vectorAddBoundlessPiS_S_i_param_3];
	mov.u32 	%r1, %ntid.x;
	mov.u32 	%r7, %ctaid.x;
	mov.u32 	%r8, %tid.x;
	mad.lo.s32 	%r13, %r1, %r7, %r8;
	setp.ge.s32 	%p1, %r13, %r6;
	@%p1 bra 	$L__BB0_3;
	mov.u32 	%r9, %nctaid.x;
	mul.lo.s32 	%r3, %r9, %r1;
	cvta.to.global.u64 	%rd1, %rd3;
	cvta.to.global.u64 	%rd2, %rd4;
$L__BB0_2:
	mul.wide.s32 	%rd5, %r13, 4;
	add.s64 	%rd6, %rd1, %rd5;
	ld.global.u32 	%r10, [%rd6];
	add.s64 	%rd7, %rd2, %rd5;
	ld.global.u32 	%r11, [%rd7];
	add.s32 	%r12, %r11, %r10;
	st.global.u32 	[%rd7], %r12;
	add.s32 	%r13, %r13, %r3;
	setp.lt.s32 	%p2, %r13, %r6;
	@%p2 bra 	$L__BB0_2;
$L__BB0_3:
	ret;

}
	// .globl	_Z9vectorAddPiS_S_i
.visible .entry _Z9vectorAddPiS_S_i(
	.param .u64 .ptr .align 1 _Z9vectorAddPiS_S_i_param_0,
	.param .u64 .ptr .align 1 _Z9vectorAddPiS_S_i_param_1,
	.param .u64 .ptr .align 1 _Z9vectorAddPiS_S_i_param_2,
	.param .u32 _Z9vectorAddPiS_S_i_param_3
)
{
	.reg .pred 	%p<2>;
	.reg .b32 	%r<9>;
	.reg .b64 	%rd<8>;

	ld.param.u64 	%rd1, [_Z9vectorAddPiS_S_i_param_0];
	ld.param.u64 	%rd2, [_Z9vectorAddPiS_S_i_param_2];
	ld.param.u32 	%r2, [_Z9vectorAddPiS_S_i_param_3];
	mov.u32 	%r3, %ntid.x;
	mov.u32 	%r4, %ctaid.x;
	mov.u32 	%r5, %tid.x;
	mad.lo.s32 	%r1, %r3, %r4, %r5;
	setp.ge.s32 	%p1, %r1, %r2;
	@%p1 bra 	$L__BB1_2;
	cvta.to.global.u64 	%rd3, %rd1;
	cvta.to.global.u64 	%rd4, %rd2;
	mul.wide.s32 	%rd5, %r1, 4;
	add.s64 	%rd6, %rd3, %rd5;
	ld.global.u32 	%r6, [%rd6];
	add.s64 	%rd7, %rd4, %rd5;
	ld.global.u32 	%r7, [%rd7];
	add.s32 	%r8, %r7, %r6;
	st.global.u32 	[%rd7], %r8;
$L__BB1_2:
	ret;

}


// ===== COMPILED SASS (sm_100) =====

	.target	sm_100

	.elftype	@"ET_EXEC"


//--------------------- .note.nv.tkinfo           --------------------------
	.section	.note.nv.tkinfo,"",@"SHT_NOTE"
	.sectionflags	@"SHF_NOTE_NV_TKINFO"
	.tkinfo
        /*0018*/ 	.word	0x00000002
        /*0030*/ 	.string	""
        /*0030*/ 	.string	"ptxas"
        /*0030*/ 	.string	"Cuda compilation tools, release 13.0, V13.0.88"
        /*0030*/ 	.string	"Build cuda_13.0.r13.0/compiler.36424714_0"
        /*0030*/ 	.string	"-arch sm_100 -m 64 "



//--------------------- .note.nv.cuinfo           --------------------------
	.section	.note.nv.cuinfo,"",@"SHT_NOTE"
	.sectionflags	@"SHF_NOTE_NV_CUINFO"
        /*0018*/ 	.short	0x0002
        /*001a*/ 	.short	0x0064
        /*001c*/ 	.short	0x0082
	.zero		2


//--------------------- .nv.info                  --------------------------
	.section	.nv.info,"",@"SHT_CUDA_INFO"
	.align	4


	//----- nvinfo : EIATTR_REGCOUNT
	.align		4
        /*0000*/ 	.byte	0x04, 0x2f
        /*0002*/ 	.short	(.L_1 - .L_0)
	.align		4
.L_0:
        /*0004*/ 	.word	index@(_Z18vectorAddBoundlessPiS_S_i)
        /*0008*/ 	.word	0x0000000e


	//----- nvinfo : EIATTR_FRAME_SIZE
	.align		4
.L_1:
        /*000c*/ 	.byte	0x04, 0x11
        /*000e*/ 	.short	(.L_3 - .L_2)
	.align		4
.L_2:
        /*0010*/ 	.word	index@(_Z18vectorAddBoundlessPiS_S_i)
        /*0014*/ 	.word	0x00000000


	//----- nvinfo : EIATTR_REGCOUNT
	.align		4
.L_3:
        /*0018*/ 	.byte	0x04, 0x2f
        /*001a*/ 	.short	(.L_5 - .L_4)
	.align		4
.L_4:
        /*001c*/ 	.word	index@(_Z9vectorAddPiS_S_i)
        /*0020*/ 	.word	0x0000000a


	//----- nvinfo : EIATTR_FRAME_SIZE
	.align		4
.L_5:
        /*0024*/ 	.byte	0x04, 0x11
        /*0026*/ 	.short	(.L_7 - .L_6)
	.align		4
.L_6:
        /*0028*/ 	.word	index@(_Z9vectorAddPiS_S_i)
        /*002c*/ 	.word	0x00000000


	//----- nvinfo : EIATTR_MIN_STACK_SIZE
	.align		4
.L_7:
        /*0030*/ 	.byte	0x04, 0x12
        /*0032*/ 	.short	(.L_9 - .L_8)
	.align		4
.L_8:
        /*0034*/ 	.word	index@(_Z9vectorAddPiS_S_i)
        /*0038*/ 	.word	0x00000000


	//----- nvinfo : EIATTR_MIN_STACK_SIZE
	.align		4
.L_9:
        /*003c*/ 	.byte	0x04, 0x12
        /*003e*/ 	.short	(.L_11 - .L_10)
	.align		4
.L_10:
        /*0040*/ 	.word	index@(_Z18vectorAddBoundlessPiS_S_i)
        /*0044*/ 	.word	0x00000000
.L_11:


//--------------------- .nv.compat                --------------------------
	.section	.nv.compat,"",@"SHT_CUDA_COMPAT_INFO"
	.align	4
        /*0000*/ 	.byte	0x02, 0x09, 0x00, 0x00, 0x02, 0x02, 0x01, 0x00, 0x02, 0x05, 0x05, 0x00, 0x03, 0x07, 0x01, 0x01
        /*0010*/ 	.byte	0x02, 0x03, 0x00, 0x00, 0x02, 0x06, 0x01, 0x00, 0x04, 0x0b, 0x08, 0x00, 0x09, 0x00, 0x00, 0x00
        /*0020*/ 	.byte	0x00, 0x00, 0x00, 0x00


//--------------------- .nv.info._Z9vectorAddPiS_S_i --------------------------
	.section	.nv.info._Z9vectorAddPiS_S_i,"",@"SHT_CUDA_INFO"
	.sectionflags	@""
	.align	4


	//----- nvinfo : EIATTR_CUDA_API_VERSION
	.align		4
        /*0000*/ 	.byte	0x04, 0x37
        /*0002*/ 	.short	(.L_13 - .L_12)
.L_12:
        /*0004*/ 	.word	0x00000082


	//----- nvinfo : EIATTR_KPARAM_INFO
	.align		4
.L_13:
        /*0008*/ 	.byte	0x04, 0x17
        /*000a*/ 	.short	(.L_15 - .L_14)
.L_14:
        /*000c*/ 	.word	0x00000000
        /*0010*/ 	.short	0x0003
        /*0012*/ 	.short	0x0018
        /*0014*/ 	.byte	0x00, 0xf0, 0x11, 0x00


	//----- nvinfo : EIATTR_KPARAM_INFO
	.align		4
.L_15:
        /*0018*/ 	.byte	0x04, 0x17
        /*001a*/ 	.short	(.L_17 - .L_16)
.L_16:
        /*001c*/ 	.word	0x00000000
        /*0020*/ 	.short	0x0002
        /*0022*/ 	.short	0x0010
        /*0024*/ 	.byte	0x00, 0xf5, 0x21, 0x00


	//----- nvinfo : EIATTR_KPARAM_INFO
	.align		4
.L_17:
        /*0028*/ 	.byte	0x04, 0x17
        /*002a*/ 	.short	(.L_19 - .L_18)
.L_18:
        /*002c*/ 	.word	0x00000000
        /*0030*/ 	.short	0x0001
        /*0032*/ 	.short	0x0008
        /*0034*/ 	.byte	0x00, 0xf5, 0x21, 0x00


	//----- nvinfo : EIATTR_KPARAM_INFO
	.align		4
.L_19:
        /*0038*/ 	.byte	0x04, 0x17
        /*003a*/ 	.short	(.L_21 - .L_20)
.L_20:
        /*003c*/ 	.word	0x00000000
        /*0040*/ 	.short	0x0000
        /*0042*/ 	.short	0x0000
        /*0044*/ 	.byte	0x00, 0xf5, 0x21, 0x00


	//----- nvinfo : EIATTR_SPARSE_MMA_MASK
	.align		4
.L_21:
        /*0048*/ 	.byte	0x03, 0x50
        /*004a*/ 	.short	0x0000


	//----- nvinfo : EIATTR_MAXREG_COUNT
	.align		4
        /*004c*/ 	.byte	0x03, 0x1b
        /*004e*/ 	.short	0x00ff


	//----- nvinfo : EIATTR_MERCURY_ISA_VERSION
	.align		4
        /*0050*/ 	.byte	0x03, 0x5f
        /*0052*/ 	.short	0x0101


	//----- nvinfo : EIATTR_VRC_CTA_INIT_COUNT
	.align		4
        /*0054*/ 	.byte	0x02, 0x4a
	.zero		1
	.zero		1


	//----- nvinfo : EIATTR_EXIT_INSTR_OFFSETS
	.align		4
        /*0058*/ 	.byte	0x04, 0x1c
        /*005a*/ 	.short	(.L_23 - .L_22)


	//   ....[0]....
.L_22:
        /*005c*/ 	.word	0x00000070


	//   ....[1]....
        /*0060*/ 	.word	0x00000110


	//----- nvinfo : EIATTR_CBANK_PARAM_SIZE
	.align		4
.L_23:
        /*0064*/ 	.byte	0x03, 0x19
        /*0066*/ 	.short	0x001c


	//----- nvinfo : EIATTR_PARAM_CBANK
	.align		4
        /*0068*/ 	.byte	0x04, 0x0a
        /*006a*/ 	.short	(.L_25 - .L_24)
	.align		4
.L_24:
        /*006c*/ 	.word	index@(.nv.constant0._Z9vectorAddPiS_S_i)
        /*0070*/ 	.short	0x0380
        /*0072*/ 	.short	0x001c


	//----- nvinfo : EIATTR_SW_WAR
	.align		4
.L_25:
        /*0074*/ 	.byte	0x04, 0x36
        /*0076*/ 	.short	(.L_27 - .L_26)
.L_26:
        /*0078*/ 	.word	0x00000008
.L_27:


//--------------------- .nv.info._Z18vectorAddBoundlessPiS_S_i --------------------------
	.section	.nv.info._Z18vectorAddBoundlessPiS_S_i,"",@"SHT_CUDA_INFO"
	.sectionflags	@""
	.align	4


	//----- nvinfo : EIATTR_CUDA_API_VERSION
	.align		4
        /*0000*/ 	.byte	0x04, 0x37
        /*0002*/ 	.short	(.L_29 - .L_28)
.L_28:
        /*0004*/ 	.word	0x00000082


	//----- nvinfo : EIATTR_KPARAM_INFO
	.align		4
.L_29:
        /*0008*/ 	.byte	0x04, 0x17
        /*000a*/ 	.short	(.L_31 - .L_30)
.L_30:
        /*000c*/ 	.word	0x00000000
        /*0010*/ 	.short	0x0003
        /*0012*/ 	.short	0x0018
        /*0014*/ 	.byte	0x00, 0xf0, 0x11, 0x00


	//----- nvinfo : EIATTR_KPARAM_INFO
	.align		4
.L_31:
        /*0018*/ 	.byte	0x04, 0x17
        /*001a*/ 	.short	(.L_33 - .L_32)
.L_32:
        /*001c*/ 	.word	0x00000000
        /*0020*/ 	.short	0x0002
        /*0022*/ 	.short	0x0010
        /*0024*/ 	.byte	0x00, 0xf5, 0x21, 0x00


	//----- nvinfo : EIATTR_KPARAM_INFO
	.align		4
.L_33:
        /*0028*/ 	.byte	0x04, 0x17
        /*002a*/ 	.short	(.L_35 - .L_34)
.L_34:
        /*002c*/ 	.word	0x00000000
        /*0030*/ 	.short	0x0001
        /*0032*/ 	.short	0x0008
        /*0034*/ 	.byte	0x00, 0xf5, 0x21, 0x00


	//----- nvinfo : EIATTR_KPARAM_INFO
	.align		4
.L_35:
        /*0038*/ 	.byte	0x04, 0x17
        /*003a*/ 	.short	(.L_37 - .L_36)
.L_36:
        /*003c*/ 	.word	0x00000000
        /*0040*/ 	.short	0x0000
        /*0042*/ 	.short	0x0000
        /*0044*/ 	.byte	0x00, 0xf5, 0x21, 0x00


	//----- nvinfo : EIATTR_SPARSE_MMA_MASK
	.align		4
.L_37:
        /*0048*/ 	.byte	0x03, 0x50
        /*004a*/ 	.short	0x0000


	//----- nvinfo : EIATTR_MAXREG_COUNT
	.align		4
        /*004c*/ 	.byte	0x03, 0x1b
        /*004e*/ 	.short	0x00ff


	//----- nvinfo : EIATTR_MERCURY_ISA_VERSION
	.align		4
        /*0050*/ 	.byte	0x03, 0x5f
        /*0052*/ 	.short	0x0101


	//----- nvinfo : EIATTR_VRC_CTA_INIT_COUNT
	.align		4
        /*0054*/ 	.byte	0x02, 0x4a
	.zero		1
	.zero		1


	//----- nvinfo : EIATTR_EXIT_INSTR_OFFSETS
	.align		4
        /*0058*/ 	.byte	0x04, 0x1c
        /*005a*/ 	.short	(.L_39 - .L_38)


	//   ....[0]....
.L_38:
        /*005c*/ 	.word	0x00000070


	//   ....[1]....
        /*0060*/ 	.word	0x00000160


	//----- nvinfo : EIATTR_CRS_STACK_SIZE
	.align		4
.L_39:
        /*0064*/ 	.byte	0x04, 0x1e
        /*0066*/ 	.short	(.L_41 - .L_40)
.L_40:
        /*0068*/ 	.word	0x00000000


	//----- nvinfo : EIATTR_CBANK_PARAM_SIZE
	.align		4
.L_41:
        /*006c*/ 	.byte	0x03, 0x19
        /*006e*/ 	.short	0x001c


	//----- nvinfo : EIATTR_PARAM_CBANK
	.align		4
        /*0070*/ 	.byte	0x04, 0x0a
        /*0072*/ 	.short	(.L_43 - .L_42)
	.align		4
.L_42:
        /*0074*/ 	.word	index@(.nv.constant0._Z18vectorAddBoundlessPiS_S_i)
        /*0078*/ 	.short	0x0380
        /*007a*/ 	.short	0x001c


	//----- nvinfo : EIATTR_SW_WAR
	.align		4
.L_43:
        /*007c*/ 	.byte	0x04, 0x36
        /*007e*/ 	.short	(.L_45 - .L_44)
.L_44:
        /*0080*/ 	.word	0x00000008
.L_45:


//--------------------- .nv.callgraph             --------------------------
	.section	.nv.callgraph,"",@"SHT_CUDA_CALLGRAPH"
	.align	4
	.sectionentsize	8
	.align		4
        /*0000*/ 	.word	0x00000000
	.align		4
        /*0004*/ 	.word	0xffffffff
	.align		4
        /*0008*/ 	.word	0x00000000
	.align		4
        /*000c*/ 	.word	0xfffffffe
	.align		4
        /*0010*/ 	.word	0x00000000
	.align		4
        /*0014*/ 	.word	0xfffffffd
	.align		4
        /*0018*/ 	.word	0x00000000
	.align		4
        /*001c*/ 	.word	0xfffffffc


//--------------------- .text._Z9vectorAddPiS_S_i --------------------------
	.section	.text._Z9vectorAddPiS_S_i,"ax",@progbits
	.align	128
        .global         _Z9vectorAddPiS_S_i
        .type           _Z9vectorAddPiS_S_i,@function
        .size           _Z9vectorAddPiS_S_i,(.L_x_3 - _Z9vectorAddPiS_S_i)
        .other          _Z9vectorAddPiS_S_i,@"STO_CUDA_ENTRY STV_DEFAULT"
_Z9vectorAddPiS_S_i:
.text._Z9vectorAddPiS_S_i:
[----:B------:R-:W-:Y:S01]  /*0000*/  LDC R1, c[0x0][0x37c] ;  /* 0x0000df00ff017b82 */ /* 0x000fe20000000800 */
[----:B------:R-:W0:Y:S01]  /*0010*/  S2R R7, SR_CTAID.X ;  /* 0x0000000000077919 */ /* 0x000e220000002500 */
[----:B------:R-:W0:Y:S01]  /*0020*/  LDCU UR4, c[0x0][0x360] ;  /* 0x00006c00ff0477ac */ /* 0x000e220008000800 */
[----:B------:R-:W0:Y:S01]  /*0030*/  S2R R0, SR_TID.X ;  /* 0x0000000000007919 */ /* 0x000e220000002100 */
[----:B------:R-:W1:Y:S01]  /*0040*/  LDCU UR5, c[0x0][0x398] ;  /* 0x00007300ff0577ac */ /* 0x000e620008000800 */
[----:B0-----:R-:W-:-:S05]  /*0050*/  IMAD R7, R7, UR4, R0 ;  /* 0x0000000407077c24 */ /* 0x001fca000f8e0200 */
[----:B-1----:R-:W-:-:S13]  /*0060*/  ISETP.GE.AND P0, PT, R7, UR5, PT ;  /* 0x0000000507007c0c */ /* 0x002fda000bf06270 */
[----:B------:R-:W-:Y:S05]  /*0070*/  @P0 EXIT ;  /* 0x000000000000094d */ /* 0x000fea0003800000 */
[----:B------:R-:W0:Y:S01]  /*0080*/  LDC.64 R2, c[0x0][0x380] ;  /* 0x0000e000ff027b82 */ /* 0x000e220000000a00 */
[----:B------:R-:W1:Y:S07]  /*0090*/  LDCU.64 UR4, c[0x0][0x358] ;  /* 0x00006b00ff0477ac */ /* 0x000e6e0008000a00 */
[----:B------:R-:W2:Y:S01]  /*00a0*/  LDC.64 R4, c[0x0][0x390] ;  /* 0x0000e400ff047b82 */ /* 0x000ea20000000a00 */
[----:B0-----:R-:W-:-:S06]  /*00b0*/  IMAD.WIDE R2, R7, 0x4, R2 ;  /* 0x0000000407027825 */ /* 0x001fcc00078e0202 */
[----:B-1----:R-:W3:Y:S01]  /*00c0*/  LDG.E R2, desc[UR4][R2.64] ;  /* 0x0000000402027981 */ /* 0x002ee2000c1e1900 */
[----:B--2---:R-:W-:-:S05]  /*00d0*/  IMAD.WIDE R4, R7, 0x4, R4 ;  /* 0x0000000407047825 */ /* 0x004fca00078e0204 */
[----:B------:R-:W3:Y:S02]  /*00e0*/  LDG.E R7, desc[UR4][R4.64] ;  /* 0x0000000404077981 */ /* 0x000ee4000c1e1900 */
[----:B---3--:R-:W-:-:S05]  /*00f0*/  IADD3 R7, PT, PT, R2, R7, RZ ;  /* 0x0000000702077210 */ /* 0x008fca0007ffe0ff */
[----:B------:R-:W-:Y:S01]  /*0100*/  STG.E desc[UR4][R4.64], R7 ;  /* 0x0000000704007986 */ /* 0x000fe2000c101904 */
[----:B------:R-:W-:Y:S05]  /*0110*/  EXIT ;  /* 0x000000000000794d */ /* 0x000fea0003800000 */
.L_x_0:
[----:B------:R-:W-:-:S00]  /*0120*/  BRA `(.L_x_0) ;  /* 0xfffffffc00fc7947 */ /* 0x000fc0000383ffff */
[----:B------:R-:W-:-:S00]  /*0130*/  NOP ;  /* 0x0000000000007918 */ /* 0x000fc00000000000 */
        /* <DEDUP_REMOVED lines=12> */
.L_x_3:


//--------------------- .text._Z18vectorAddBoundlessPiS_S_i --------------------------
	.section	.text._Z18vectorAddBoundlessPiS_S_i,"ax",@progbits
	.align	128
        .global         _Z18vectorAddBoundlessPiS_S_i
        .type           _Z18vectorAddBoundlessPiS_S_i,@function
        .size           _Z18vectorAddBoundlessPiS_S_i,(.L_x_4 - _Z18vectorAddBoundlessPiS_S_i)
        .other          _Z18vectorAddBoundlessPiS_S_i,@"STO_CUDA_ENTRY STV_DEFAULT"
_Z18vectorAddBoundlessPiS_S_i:
.text._Z18vectorAddBoundlessPiS_S_i:
        /* <DEDUP_REMOVED lines=9> */
[----:B------:R-:W1:Y:S01]  /*0090*/  LDCU UR5, c[0x0][0x370] ;  /* 0x00006e00ff0577ac */ /* 0x000e620008000800 */
[----:B------:R-:W2:Y:S06]  /*00a0*/  LDCU.64 UR6, c[0x0][0x358] ;  /* 0x00006b00ff0677ac */ /* 0x000eac0008000a00 */
[----:B------:R-:W3:Y:S01]  /*00b0*/  LDC.64 R8, c[0x0][0x390] ;  /* 0x0000e400ff087b82 */ /* 0x000ee20000000a00 */
[----:B-1----:R-:W-:-:S12]  /*00c0*/  UIMAD UR4, UR4, UR5, URZ ;  /* 0x00000005040472a4 */ /* 0x002fd8000f8e02ff */
.L_x_1:
[----:B0-----:R-:W-:-:S04]  /*00d0*/  IMAD.WIDE R2, R0, 0x4, R6 ;  /* 0x0000000400027825 */ /* 0x001fc800078e0206 */
[C---:B-1-3--:R-:W-:Y:S02]  /*00e0*/  IMAD.WIDE R4, R0.reuse, 0x4, R8 ;  /* 0x0000000400047825 */ /* 0x04afe400078e0208 */
[----:B--2---:R-:W2:Y:S04]  /*00f0*/  LDG.E R2, desc[UR6][R2.64] ;  /* 0x0000000602027981 */ /* 0x004ea8000c1e1900 */
[----:B------:R-:W2:Y:S01]  /*0100*/  LDG.E R11, desc[UR6][R4.64] ;  /* 0x00000006040b7981 */ /* 0x000ea2000c1e1900 */
[----:B------:R-:W-:-:S04]  /*0110*/  IADD3 R0, PT, PT, R0, UR4, RZ ;  /* 0x0000000400007c10 */ /* 0x000fc8000fffe0ff */
[----:B------:R-:W-:Y:S02]  /*0120*/  ISETP.GE.AND P0, PT, R0, UR8, PT ;  /* 0x0000000800007c0c */ /* 0x000fe4000bf06270 */
[----:B--2---:R-:W-:-:S05]  /*0130*/  IADD3 R11, PT, PT, R2, R11, RZ ;  /* 0x0000000b020b7210 */ /* 0x004fca0007ffe0ff */
[----:B------:R1:W-:Y:S06]  /*0140*/  STG.E desc[UR6][R4.64], R11 ;  /* 0x0000000b04007986 */ /* 0x0003ec000c101906 */
[----:B------:R-:W-:Y:S05]  /*0150*/  @!P0 BRA `(.L_x_1) ;  /* 0xfffffffc00dc8947 */ /* 0x000fea000383ffff */
[----:B------:R-:W-:Y:S05]  /*0160*/  EXIT ;  /* 0x000000000000794d */ /* 0x000fea0003800000 */
.L_x_2:
        /* <DEDUP_REMOVED lines=9> */
.L_x_4:


//--------------------- .nv.shared.reserved.0     --------------------------
	.section	.nv.shared.reserved.0,"aw",@nobits
	.weak		__nv_reservedSMEM_offset_0_alias
	.size		__nv_reservedSMEM_offset_0_alias, 0, 64
	.other		__nv_reservedSMEM_offset_0_alias,@"STO_CUDA_RESERVED_SHARED STV_DEFAULT"
__nv_reservedSMEM_offset_0_alias:
	.zero		0
	.zero		64


//--------------------- .nv.constant0._Z9vectorAddPiS_S_i --------------------------
	.section	.nv.constant0._Z9vectorAddPiS_S_i,"a",@progbits
	.sectionflags	@""
	.align	4
.nv.constant0._Z9vectorAddPiS_S_i:
	.zero		924


//--------------------- .nv.constant0._Z18vectorAddBoundlessPiS_S_i --------------------------
	.section	.nv.constant0._Z18vectorAddBoundlessPiS_S_i,"a",@progbits
	.sectionflags	@""
	.align	4
.nv.constant0._Z18vectorAddBoundlessPiS_S_i:
	.zero		924


//--------------------- SYMBOLS --------------------------

	.type		.nv.reservedSmem.offset0,@object
	.size		.nv.reservedSmem.offset0,0x4
